//
// Generated by NVIDIA NVVM Compiler
//
// Compiler Build ID: CL-36424714
// Cuda compilation tools, release 13.0, V13.0.88
// Based on NVVM 20.0.0
//

.version 9.0
.target sm_100
.address_size 64

	// .globl	_Z8gpu_HeatPfS_S_i
// _ZZ8Kernel07PfS_iE5sdata has been demoted
// _ZZ8Kernel06PfS_E5sdata has been demoted

.visible .entry _Z8gpu_HeatPfS_S_i(
	.param .u64 .ptr .align 1 _Z8gpu_HeatPfS_S_i_param_0,
	.param .u64 .ptr .align 1 _Z8gpu_HeatPfS_S_i_param_1,
	.param .u64 .ptr .align 1 _Z8gpu_HeatPfS_S_i_param_2,
	.param .u32 _Z8gpu_HeatPfS_S_i_param_3
)
{
	.reg .b32 	%r<14>;
	.reg .b32 	%f<12>;
	.reg .b64 	%rd<21>;

	ld.param.u64 	%rd1, [_Z8gpu_HeatPfS_S_i_param_0];
	ld.param.u64 	%rd2, [_Z8gpu_HeatPfS_S_i_param_1];
	ld.param.u64 	%rd3, [_Z8gpu_HeatPfS_S_i_param_2];
	ld.param.u32 	%r1, [_Z8gpu_HeatPfS_S_i_param_3];
	cvta.to.global.u64 	%rd4, %rd3;
	cvta.to.global.u64 	%rd5, %rd2;
	cvta.to.global.u64 	%rd6, %rd1;
	add.s32 	%r2, %r1, -2;
	mov.u32 	%r3, %tid.x;
	mov.u32 	%r4, %ntid.x;
	mov.u32 	%r5, %ctaid.x;
	mad.lo.s32 	%r6, %r4, %r5, %r3;
	mov.u32 	%r7, %tid.y;
	mov.u32 	%r8, %ntid.y;
	mov.u32 	%r9, %ctaid.y;
	mad.lo.s32 	%r10, %r8, %r9, %r7;
	mad.lo.s32 	%r11, %r1, %r10, %r1;
	add.s32 	%r12, %r11, %r6;
	cvt.s64.s32 	%rd7, %r1;
	cvt.s64.s32 	%rd8, %r12;
	sub.s64 	%rd9, %rd8, %rd7;
	shl.b64 	%rd10, %rd9, 2;
	add.s64 	%rd11, %rd6, %rd10;
	ld.global.f32 	%f1, [%rd11+4];
	add.s64 	%rd12, %rd8, %rd7;
	shl.b64 	%rd13, %rd12, 2;
	add.s64 	%rd14, %rd6, %rd13;
	ld.global.f32 	%f2, [%rd14+4];
	add.f32 	%f3, %f1, %f2;
	mul.wide.s32 	%rd15, %r1, 4;
	add.s64 	%rd16, %rd11, %rd15;
	ld.global.f32 	%f4, [%rd16];
	add.f32 	%f5, %f3, %f4;
	ld.global.f32 	%f6, [%rd16+8];
	add.f32 	%f7, %f5, %f6;
	mul.f32 	%f8, %f7, 0f3E800000;
	mul.wide.s32 	%rd17, %r12, 4;
	add.s64 	%rd18, %rd5, %rd17;
	st.global.f32 	[%rd18+4], %f8;
	ld.global.f32 	%f9, [%rd16+4];
	sub.f32 	%f10, %f9, %f8;
	mul.f32 	%f11, %f10, %f10;
	mad.lo.s32 	%r13, %r2, %r10, %r6;
	mul.wide.s32 	%rd19, %r13, 4;
	add.s64 	%rd20, %rd4, %rd19;
	st.global.f32 	[%rd20], %f11;
	ret;

}
	// .globl	_Z8Kernel07PfS_i
.visible .entry _Z8Kernel07PfS_i(
	.param .u64 .ptr .align 1 _Z8Kernel07PfS_i_param_0,
	.param .u64 .ptr .align 1 _Z8Kernel07PfS_i_param_1,
	.param .u32 _Z8Kernel07PfS_i_param_2
)
{
	.reg .pred 	%p<8>;
	.reg .b32 	%r<22>;
	.reg .b32 	%f<30>;
	.reg .b64 	%rd<11>;
	// demoted variable
	.shared .align 4 .b8 _ZZ8Kernel07PfS_iE5sdata[2048];
	ld.param.u64 	%rd2, [_Z8Kernel07PfS_i_param_0];
	ld.param.u64 	%rd3, [_Z8Kernel07PfS_i_param_1];
	ld.param.u32 	%r12, [_Z8Kernel07PfS_i_param_2];
	mov.u32 	%r1, %tid.x;
	mov.u32 	%r2, %ctaid.x;
	mov.u32 	%r21, %ntid.x;
	shl.b32 	%r4, %r21, 1;
	mad.lo.s32 	%r20, %r4, %r2, %r1;
	shl.b32 	%r13, %r1, 2;
	mov.u32 	%r14, _ZZ8Kernel07PfS_iE5sdata;
	add.s32 	%r6, %r14, %r13;
	mov.b32 	%r15, 0;
	st.shared.u32 	[%r6], %r15;
	setp.ge.u32 	%p1, %r20, %r12;
	@%p1 bra 	$L__BB1_4;
	cvta.to.global.u64 	%rd1, %rd2;
	mov.u32 	%r16, %nctaid.x;
	mul.lo.s32 	%r7, %r4, %r16;
	mov.f32 	%f29, 0f00000000;
$L__BB1_2:
	mul.wide.u32 	%rd4, %r20, 4;
	add.s64 	%rd5, %rd1, %rd4;
	ld.global.f32 	%f4, [%rd5];
	add.s32 	%r17, %r20, %r21;
	mul.wide.u32 	%rd6, %r17, 4;
	add.s64 	%rd7, %rd1, %rd6;
	ld.global.f32 	%f5, [%rd7];
	add.f32 	%f6, %f4, %f5;
	add.f32 	%f29, %f29, %f6;
	add.s32 	%r20, %r20, %r7;
	setp.lt.u32 	%p2, %r20, %r12;
	@%p2 bra 	$L__BB1_2;
	st.shared.f32 	[%r6], %f29;
$L__BB1_4:
	bar.sync 	0;
	setp.lt.u32 	%p3, %r21, 66;
	@%p3 bra 	$L__BB1_8;
$L__BB1_5:
	shr.u32 	%r11, %r21, 1;
	setp.ge.u32 	%p4, %r1, %r11;
	@%p4 bra 	$L__BB1_7;
	shl.b32 	%r18, %r11, 2;
	add.s32 	%r19, %r6, %r18;
	ld.shared.f32 	%f7, [%r19];
	ld.shared.f32 	%f8, [%r6];
	add.f32 	%f9, %f7, %f8;
	st.shared.f32 	[%r6], %f9;
$L__BB1_7:
	bar.sync 	0;
	setp.gt.u32 	%p5, %r21, 131;
	mov.u32 	%r21, %r11;
	@%p5 bra 	$L__BB1_5;
$L__BB1_8:
	setp.gt.u32 	%p6, %r1, 31;
	@%p6 bra 	$L__BB1_11;
	ld.volatile.shared.f32 	%f10, [%r6+128];
	ld.volatile.shared.f32 	%f11, [%r6];
	add.f32 	%f12, %f10, %f11;
	st.volatile.shared.f32 	[%r6], %f12;
	ld.volatile.shared.f32 	%f13, [%r6+64];
	ld.volatile.shared.f32 	%f14, [%r6];
	add.f32 	%f15, %f13, %f14;
	st.volatile.shared.f32 	[%r6], %f15;
	ld.volatile.shared.f32 	%f16, [%r6+32];
	ld.volatile.shared.f32 	%f17, [%r6];
	add.f32 	%f18, %f16, %f17;
	st.volatile.shared.f32 	[%r6], %f18;
	ld.volatile.shared.f32 	%f19, [%r6+16];
	ld.volatile.shared.f32 	%f20, [%r6];
	add.f32 	%f21, %f19, %f20;
	st.volatile.shared.f32 	[%r6], %f21;
	ld.volatile.shared.f32 	%f22, [%r6+8];
	ld.volatile.shared.f32 	%f23, [%r6];
	add.f32 	%f24, %f22, %f23;
	st.volatile.shared.f32 	[%r6], %f24;
	ld.volatile.shared.f32 	%f25, [%r6+4];
	ld.volatile.shared.f32 	%f26, [%r6];
	add.f32 	%f27, %f25, %f26;
	st.volatile.shared.f32 	[%r6], %f27;
	setp.ne.s32 	%p7, %r1, 0;
	@%p7 bra 	$L__BB1_11;
	ld.shared.f32 	%f28, [_ZZ8Kernel07PfS_iE5sdata];
	cvta.to.global.u64 	%rd8, %rd3;
	mul.wide.u32 	%rd9, %r2, 4;
	add.s64 	%rd10, %rd8, %rd9;
	st.global.f32 	[%rd10], %f28;
$L__BB1_11:
	ret;

}
	// .globl	_Z8Kernel06PfS_
.visible .entry _Z8Kernel06PfS_(
	.param .u64 .ptr .align 1 _Z8Kernel06PfS__param_0,
	.param .u64 .ptr .align 1 _Z8Kernel06PfS__param_1
)
{
	.reg .pred 	%p<6>;
	.reg .b32 	%r<16>;
	.reg .b32 	%f<26>;
	.reg .b64 	%rd<11>;
	// demoted variable
	.shared .align 4 .b8 _ZZ8Kernel06PfS_E5sdata[2048];
	ld.param.u64 	%rd2, [_Z8Kernel06PfS__param_0];
	ld.param.u64 	%rd1, [_Z8Kernel06PfS__param_1];
	cvta.to.global.u64 	%rd3, %rd2;
	mov.u32 	%r1, %tid.x;
	mov.u32 	%r2, %ctaid.x;
	mov.u32 	%r15, %ntid.x;
	mul.lo.s32 	%r7, %r15, %r2;
	shl.b32 	%r8, %r7, 1;
	add.s32 	%r9, %r8, %r1;
	mul.wide.u32 	%rd4, %r9, 4;
	add.s64 	%rd5, %rd3, %rd4;
	ld.global.f32 	%f1, [%rd5];
	add.s32 	%r10, %r9, %r15;
	mul.wide.u32 	%rd6, %r10, 4;
	add.s64 	%rd7, %rd3, %rd6;
	ld.global.f32 	%f2, [%rd7];
	add.f32 	%f3, %f1, %f2;
	shl.b32 	%r11, %r1, 2;
	mov.u32 	%r12, _ZZ8Kernel06PfS_E5sdata;
	add.s32 	%r4, %r12, %r11;
	st.shared.f32 	[%r4], %f3;
	bar.sync 	0;
	setp.lt.u32 	%p1, %r15, 66;
	@%p1 bra 	$L__BB2_4;
$L__BB2_1:
	shr.u32 	%r6, %r15, 1;
	setp.ge.u32 	%p2, %r1, %r6;
	@%p2 bra 	$L__BB2_3;
	shl.b32 	%r13, %r6, 2;
	add.s32 	%r14, %r4, %r13;
	ld.shared.f32 	%f4, [%r14];
	ld.shared.f32 	%f5, [%r4];
	add.f32 	%f6, %f4, %f5;
	st.shared.f32 	[%r4], %f6;
$L__BB2_3:
	bar.sync 	0;
	setp.gt.u32 	%p3, %r15, 131;
	mov.u32 	%r15, %r6;
	@%p3 bra 	$L__BB2_1;
$L__BB2_4:
	setp.gt.u32 	%p4, %r1, 31;
	@%p4 bra 	$L__BB2_7;
	ld.volatile.shared.f32 	%f7, [%r4+128];
	ld.volatile.shared.f32 	%f8, [%r4];
	add.f32 	%f9, %f7, %f8;
	st.volatile.shared.f32 	[%r4], %f9;
	ld.volatile.shared.f32 	%f10, [%r4+64];
	ld.volatile.shared.f32 	%f11, [%r4];
	add.f32 	%f12, %f10, %f11;
	st.volatile.shared.f32 	[%r4], %f12;
	ld.volatile.shared.f32 	%f13, [%r4+32];
	ld.volatile.shared.f32 	%f14, [%r4];
	add.f32 	%f15, %f13, %f14;
	st.volatile.shared.f32 	[%r4], %f15;
	ld.volatile.shared.f32 	%f16, [%r4+16];
	ld.volatile.shared.f32 	%f17, [%r4];
	add.f32 	%f18, %f16, %f17;
	st.volatile.shared.f32 	[%r4], %f18;
	ld.volatile.shared.f32 	%f19, [%r4+8];
	ld.volatile.shared.f32 	%f20, [%r4];
	add.f32 	%f21, %f19, %f20;
	st.volatile.shared.f32 	[%r4], %f21;
	ld.volatile.shared.f32 	%f22, [%r4+4];
	ld.volatile.shared.f32 	%f23, [%r4];
	add.f32 	%f24, %f22, %f23;
	st.volatile.shared.f32 	[%r4], %f24;
	setp.ne.s32 	%p5, %r1, 0;
	@%p5 bra 	$L__BB2_7;
	ld.shared.f32 	%f25, [_ZZ8Kernel06PfS_E5sdata];
	cvta.to.global.u64 	%rd8, %rd1;
	mul.wide.u32 	%rd9, %r2, 4;
	add.s64 	%rd10, %rd8, %rd9;
	st.global.f32 	[%rd10], %f25;
$L__BB2_7:
	ret;

}
	// .globl	_Z12gpu_ResidualPfS_i
.visible .entry _Z12gpu_ResidualPfS_i(
	.param .u64 .ptr .align 1 _Z12gpu_ResidualPfS_i_param_0,
	.param .u64 .ptr .align 1 _Z12gpu_ResidualPfS_i_param_1,
	.param .u32 _Z12gpu_ResidualPfS_i_param_2
)
{
	.reg .b32 	%r<12>;
	.reg .b32 	%f<9>;
	.reg .b64 	%rd<17>;

	ld.param.u64 	%rd1, [_Z12gpu_ResidualPfS_i_param_0];
	ld.param.u64 	%rd2, [_Z12gpu_ResidualPfS_i_param_1];
	ld.param.u32 	%r1, [_Z12gpu_ResidualPfS_i_param_2];
	cvta.to.global.u64 	%rd3, %rd2;
	cvta.to.global.u64 	%rd4, %rd1;
	mov.u32 	%r2, %tid.x;
	mov.u32 	%r3, %ntid.x;
	mov.u32 	%r4, %ctaid.x;
	mad.lo.s32 	%r5, %r3, %r4, %r2;
	mov.u32 	%r6, %tid.y;
	mov.u32 	%r7, %ntid.y;
	mov.u32 	%r8, %ctaid.y;
	mad.lo.s32 	%r9, %r7, %r8, %r6;
	mad.lo.s32 	%r10, %r1, %r9, %r1;
	add.s32 	%r11, %r5, %r10;
	cvt.s64.s32 	%rd5, %r1;
	cvt.s64.s32 	%rd6, %r11;
	sub.s64 	%rd7, %rd6, %rd5;
	shl.b64 	%rd8, %rd7, 2;
	add.s64 	%rd9, %rd4, %rd8;
	ld.global.f32 	%f1, [%rd9+4];
	add.s64 	%rd10, %rd6, %rd5;
	shl.b64 	%rd11, %rd10, 2;
	add.s64 	%rd12, %rd4, %rd11;
	ld.global.f32 	%f2, [%rd12+4];
	add.f32 	%f3, %f1, %f2;
	mul.wide.s32 	%rd13, %r1, 4;
	add.s64 	%rd14, %rd9, %rd13;
	ld.global.f32 	%f4, [%rd14];
	add.f32 	%f5, %f3, %f4;
	ld.global.f32 	%f6, [%rd14+8];
	add.f32 	%f7, %f5, %f6;
	mul.f32 	%f8, %f7, 0f3E800000;
	mul.wide.s32 	%rd15, %r11, 4;
	add.s64 	%rd16, %rd3, %rd15;
	st.global.f32 	[%rd16+4], %f8;
	ret;

}


// ===== COMPILED SASS (sm_100) =====

	.target	sm_100

	.elftype	@"ET_EXEC"


//--------------------- .note.nv.tkinfo           --------------------------
	.section	.note.nv.tkinfo,"",@"SHT_NOTE"
	.sectionflags	@"SHF_NOTE_NV_TKINFO"
	.tkinfo
        /*0018*/ 	.word	0x00000002
        /*0030*/ 	.string	""
        /*0030*/ 	.string	"ptxas"
        /*0030*/ 	.string	"Cuda compilation tools, release 13.0, V13.0.88"
        /*0030*/ 	.string	"Build cuda_13.0.r13.0/compiler.36424714_0"
        /*0030*/ 	.string	"-arch sm_100 -m 64 "



//--------------------- .note.nv.cuinfo           --------------------------
	.section	.note.nv.cuinfo,"",@"SHT_NOTE"
	.sectionflags	@"SHF_NOTE_NV_CUINFO"
        /*0018*/ 	.short	0x0002
        /*001a*/ 	.short	0x0064
        /*001c*/ 	.short	0x0082
	.zero		2


//--------------------- .nv.info                  --------------------------
	.section	.nv.info,"",@"SHT_CUDA_INFO"
	.align	4


	//----- nvinfo : EIATTR_REGCOUNT
	.align		4
        /*0000*/ 	.byte	0x04, 0x2f
        /*0002*/ 	.short	(.L_1 - .L_0)
	.align		4
.L_0:
        /*0004*/ 	.word	index@(_Z8gpu_HeatPfS_S_i)
        /*0008*/ 	.word	0x00000014


	//----- nvinfo : EIATTR_FRAME_SIZE
	.align		4
.L_1:
        /*000c*/ 	.byte	0x04, 0x11
        /*000e*/ 	.short	(.L_3 - .L_2)
	.align		4
.L_2:
        /*0010*/ 	.word	index@(_Z8gpu_HeatPfS_S_i)
        /*0014*/ 	.word	0x00000000


	//----- nvinfo : EIATTR_REGCOUNT
	.align		4
.L_3:
        /*0018*/ 	.byte	0x04, 0x2f
        /*001a*/ 	.short	(.L_5 - .L_4)
	.align		4
.L_4:
        /*001c*/ 	.word	index@(_Z8Kernel07PfS_i)
        /*0020*/ 	.word	0x00000011


	//----- nvinfo : EIATTR_FRAME_SIZE
	.align		4
.L_5:
        /*0024*/ 	.byte	0x04, 0x11
        /*0026*/ 	.short	(.L_7 - .L_6)
	.align		4
.L_6:
        /*0028*/ 	.word	index@(_Z8Kernel07PfS_i)
        /*002c*/ 	.word	0x00000000


	//----- nvinfo : EIATTR_REGCOUNT
	.align		4
.L_7:
        /*0030*/ 	.byte	0x04, 0x2f
        /*0032*/ 	.short	(.L_9 - .L_8)
	.align		4
.L_8:
        /*0034*/ 	.word	index@(_Z8Kernel06PfS_)
        /*0038*/ 	.word	0x0000000d


	//----- nvinfo : EIATTR_FRAME_SIZE
	.align		4
.L_9:
        /*003c*/ 	.byte	0x04, 0x11
        /*003e*/ 	.short	(.L_11 - .L_10)
	.align		4
.L_10:
        /*0040*/ 	.word	index@(_Z8Kernel06PfS_)
        /*0044*/ 	.word	0x00000000


	//----- nvinfo : EIATTR_REGCOUNT
	.align		4
.L_11:
        /*0048*/ 	.byte	0x04, 0x2f
        /*004a*/ 	.short	(.L_13 - .L_12)
	.align		4
.L_12:
        /*004c*/ 	.word	index@(_Z12gpu_ResidualPfS_i)
        /*0050*/ 	.word	0x00000012


	//----- nvinfo : EIATTR_FRAME_SIZE
	.align		4
.L_13:
        /*0054*/ 	.byte	0x04, 0x11
        /*0056*/ 	.short	(.L_15 - .L_14)
	.align		4
.L_14:
        /*0058*/ 	.word	index@(_Z12gpu_ResidualPfS_i)
        /*005c*/ 	.word	0x00000000


	//----- nvinfo : EIATTR_MIN_STACK_SIZE
	.align		4
.L_15:
        /*0060*/ 	.byte	0x04, 0x12
        /*0062*/ 	.short	(.L_17 - .L_16)
	.align		4
.L_16:
        /*0064*/ 	.word	index@(_Z12gpu_ResidualPfS_i)
        /*0068*/ 	.word	0x00000000


	//----- nvinfo : EIATTR_MIN_STACK_SIZE
	.align		4
.L_17:
        /*006c*/ 	.byte	0x04, 0x12
        /*006e*/ 	.short	(.L_19 - .L_18)
	.align		4
.L_18:
        /*0070*/ 	.word	index@(_Z8Kernel06PfS_)
        /*0074*/ 	.word	0x00000000


	//----- nvinfo : EIATTR_MIN_STACK_SIZE
	.align		4
.L_19:
        /*0078*/ 	.byte	0x04, 0x12
        /*007a*/ 	.short	(.L_21 - .L_20)
	.align		4
.L_20:
        /*007c*/ 	.word	index@(_Z8Kernel07PfS_i)
        /*0080*/ 	.word	0x00000000


	//----- nvinfo : EIATTR_MIN_STACK_SIZE
	.align		4
.L_21:
        /*0084*/ 	.byte	0x04, 0x12
        /*0086*/ 	.short	(.L_23 - .L_22)
	.align		4
.L_22:
        /*0088*/ 	.word	index@(_Z8gpu_HeatPfS_S_i)
        /*008c*/ 	.word	0x00000000
.L_23:


//--------------------- .nv.compat                --------------------------
	.section	.nv.compat,"",@"SHT_CUDA_COMPAT_INFO"
	.align	4
        /*0000*/ 	.byte	0x02, 0x09, 0x00, 0x00, 0x02, 0x02, 0x01, 0x00, 0x02, 0x05, 0x05, 0x00, 0x03, 0x07, 0x01, 0x01
        /*0010*/ 	.byte	0x02, 0x03, 0x00, 0x00, 0x02, 0x06, 0x01, 0x00, 0x04, 0x0b, 0x08, 0x00, 0x09, 0x00, 0x00, 0x00
        /*0020*/ 	.byte	0x00, 0x00, 0x00, 0x00


//--------------------- .nv.info._Z12gpu_ResidualPfS_i --------------------------
	.section	.nv.info._Z12gpu_ResidualPfS_i,"",@"SHT_CUDA_INFO"
	.sectionflags	@""
	.align	4


	//----- nvinfo : EIATTR_CUDA_API_VERSION
	.align		4
        /*0000*/ 	.byte	0x04, 0x37
        /*0002*/ 	.short	(.L_25 - .L_24)
.L_24:
        /*0004*/ 	.word	0x00000082


	//----- nvinfo : EIATTR_KPARAM_INFO
	.align		4
.L_25:
        /*0008*/ 	.byte	0x04, 0x17
        /*000a*/ 	.short	(.L_27 - .L_26)
.L_26:
        /*000c*/ 	.word	0x00000000
        /*0010*/ 	.short	0x0002
        /*0012*/ 	.short	0x0010
        /*0014*/ 	.byte	0x00, 0xf0, 0x11, 0x00


	//----- nvinfo : EIATTR_KPARAM_INFO
	.align		4
.L_27:
        /*0018*/ 	.byte	0x04, 0x17
        /*001a*/ 	.short	(.L_29 - .L_28)
.L_28:
        /*001c*/ 	.word	0x00000000
        /*0020*/ 	.short	0x0001
        /*0022*/ 	.short	0x0008
        /*0024*/ 	.byte	0x00, 0xf5, 0x21, 0x00


	//----- nvinfo : EIATTR_KPARAM_INFO
	.align		4
.L_29:
        /*0028*/ 	.byte	0x04, 0x17
        /*002a*/ 	.short	(.L_31 - .L_30)
.L_30:
        /*002c*/ 	.word	0x00000000
        /*0030*/ 	.short	0x0000
        /*0032*/ 	.short	0x0000
        /*0034*/ 	.byte	0x00, 0xf5, 0x21, 0x00


	//----- nvinfo : EIATTR_SPARSE_MMA_MASK
	.align		4
.L_31:
        /*0038*/ 	.byte	0x03, 0x50
        /*003a*/ 	.short	0x0000


	//----- nvinfo : EIATTR_MAXREG_COUNT
	.align		4
        /*003c*/ 	.byte	0x03, 0x1b
        /*003e*/ 	.short	0x00ff


	//----- nvinfo : EIATTR_MERCURY_ISA_VERSION
	.align		4
        /*0040*/ 	.byte	0x03, 0x5f
        /*0042*/ 	.short	0x0101


	//----- nvinfo : EIATTR_VRC_CTA_INIT_COUNT
	.align		4
        /*0044*/ 	.byte	0x02, 0x4a
	.zero		1
	.zero		1


	//----- nvinfo : EIATTR_EXIT_INSTR_OFFSETS
	.align		4
        /*0048*/ 	.byte	0x04, 0x1c
        /*004a*/ 	.short	(.L_33 - .L_32)


	//   ....[0]....
.L_32:
        /*004c*/ 	.word	0x00000240


	//----- nvinfo : EIATTR_CBANK_PARAM_SIZE
	.align		4
.L_33:
        /*0050*/ 	.byte	0x03, 0x19
        /*0052*/ 	.short	0x0014


	//----- nvinfo : EIATTR_PARAM_CBANK
	.align		4
        /*0054*/ 	.byte	0x04, 0x0a
        /*0056*/ 	.short	(.L_35 - .L_34)
	.align		4
.L_34:
        /*0058*/ 	.word	index@(.nv.constant0._Z12gpu_ResidualPfS_i)
        /*005c*/ 	.short	0x0380
        /*005e*/ 	.short	0x0014


	//----- nvinfo : EIATTR_SW_WAR
	.align		4
.L_35:
        /*0060*/ 	.byte	0x04, 0x36
        /*0062*/ 	.short	(.L_37 - .L_36)
.L_36:
        /*0064*/ 	.word	0x00000008
.L_37:


//--------------------- .nv.info._Z8Kernel06PfS_  --------------------------
	.section	.nv.info._Z8Kernel06PfS_,"",@"SHT_CUDA_INFO"
	.sectionflags	@""
	.align	4


	//----- nvinfo : EIATTR_CUDA_API_VERSION
	.align		4
        /*0000*/ 	.byte	0x04, 0x37
        /*0002*/ 	.short	(.L_39 - .L_38)
.L_38:
        /*0004*/ 	.word	0x00000082


	//----- nvinfo : EIATTR_KPARAM_INFO
	.align		4
.L_39:
        /*0008*/ 	.byte	0x04, 0x17
        /*000a*/ 	.short	(.L_41 - .L_40)
.L_40:
        /*000c*/ 	.word	0x00000000
        /*0010*/ 	.short	0x0001
        /*0012*/ 	.short	0x0008
        /*0014*/ 	.byte	0x00, 0xf5, 0x21, 0x00


	//----- nvinfo : EIATTR_KPARAM_INFO
	.align		4
.L_41:
        /*0018*/ 	.byte	0x04, 0x17
        /*001a*/ 	.short	(.L_43 - .L_42)
.L_42:
        /*001c*/ 	.word	0x00000000
        /*0020*/ 	.short	0x0000
        /*0022*/ 	.short	0x0000
        /*0024*/ 	.byte	0x00, 0xf5, 0x21, 0x00


	//----- nvinfo : EIATTR_SPARSE_MMA_MASK
	.align		4
.L_43:
        /*0028*/ 	.byte	0x03, 0x50
        /*002a*/ 	.short	0x0000


	//----- nvinfo : EIATTR_MAXREG_COUNT
	.align		4
        /*002c*/ 	.byte	0x03, 0x1b
        /*002e*/ 	.short	0x00ff


	//----- nvinfo : EIATTR_NUM_BARRIERS
	.align		4
        /*0030*/ 	.byte	0x02, 0x4c
        /*0032*/ 	.byte	0x01
	.zero		1


	//----- nvinfo : EIATTR_MERCURY_ISA_VERSION
	.align		4
        /*0034*/ 	.byte	0x03, 0x5f
        /*0036*/ 	.short	0x0101


	//----- nvinfo : EIATTR_VRC_CTA_INIT_COUNT
	.align		4
        /*0038*/ 	.byte	0x02, 0x4a
	.zero		1
	.zero		1


	//----- nvinfo : EIATTR_EXIT_INSTR_OFFSETS
	.align		4
        /*003c*/ 	.byte	0x04, 0x1c
        /*003e*/ 	.short	(.L_45 - .L_44)


	//   ....[0]....
.L_44:
        /*0040*/ 	.word	0x00000230


	//   ....[1]....
        /*0044*/ 	.word	0x000003d0


	//   ....[2]....
        /*0048*/ 	.word	0x00000450


	//----- nvinfo : EIATTR_CBANK_PARAM_SIZE
	.align		4
.L_45:
        /*004c*/ 	.byte	0x03, 0x19
        /*004e*/ 	.short	0x0010


	//----- nvinfo : EIATTR_PARAM_CBANK
	.align		4
        /*0050*/ 	.byte	0x04, 0x0a
        /*0052*/ 	.short	(.L_47 - .L_46)
	.align		4
.L_46:
        /*0054*/ 	.word	index@(.nv.constant0._Z8Kernel06PfS_)
        /*0058*/ 	.short	0x0380
        /*005a*/ 	.short	0x0010


	//----- nvinfo : EIATTR_SW_WAR
	.align		4
.L_47:
        /*005c*/ 	.byte	0x04, 0x36
        /*005e*/ 	.short	(.L_49 - .L_48)
.L_48:
        /*0060*/ 	.word	0x00000008
.L_49:


//--------------------- .nv.info._Z8Kernel07PfS_i --------------------------
	.section	.nv.info._Z8Kernel07PfS_i,"",@"SHT_CUDA_INFO"
	.sectionflags	@""
	.align	4


	//----- nvinfo : EIATTR_CUDA_API_VERSION
	.align		4
        /*0000*/ 	.byte	0x04, 0x37
        /*0002*/ 	.short	(.L_51 - .L_50)
.L_50:
        /*0004*/ 	.word	0x00000082


	//----- nvinfo : EIATTR_KPARAM_INFO
	.align		4
.L_51:
        /*0008*/ 	.byte	0x04, 0x17
        /*000a*/ 	.short	(.L_53 - .L_52)
.L_52:
        /*000c*/ 	.word	0x00000000
        /*0010*/ 	.short	0x0002
        /*0012*/ 	.short	0x0010
        /*0014*/ 	.byte	0x00, 0xf0, 0x11, 0x00


	//----- nvinfo : EIATTR_KPARAM_INFO
	.align		4
.L_53:
        /*0018*/ 	.byte	0x04, 0x17
        /*001a*/ 	.short	(.L_55 - .L_54)
.L_54:
        /*001c*/ 	.word	0x00000000
        /*0020*/ 	.short	0x0001
        /*0022*/ 	.short	0x0008
        /*0024*/ 	.byte	0x00, 0xf5, 0x21, 0x00


	//----- nvinfo : EIATTR_KPARAM_INFO
	.align		4
.L_55:
        /*0028*/ 	.byte	0x04, 0x17
        /*002a*/ 	.short	(.L_57 - .L_56)
.L_56:
        /*002c*/ 	.word	0x00000000
        /*0030*/ 	.short	0x0000
        /*0032*/ 	.short	0x0000
        /*0034*/ 	.byte	0x00, 0xf5, 0x21, 0x00


	//----- nvinfo : EIATTR_SPARSE_MMA_MASK
	.align		4
.L_57:
        /*0038*/ 	.byte	0x03, 0x50
        /*003a*/ 	.short	0x0000


	//----- nvinfo : EIATTR_MAXREG_COUNT
	.align		4
        /*003c*/ 	.byte	0x03, 0x1b
        /*003e*/ 	.short	0x00ff


	//----- nvinfo : EIATTR_NUM_BARRIERS
	.align		4
        /*0040*/ 	.byte	0x02, 0x4c
        /*0042*/ 	.byte	0x01
	.zero		1


	//----- nvinfo : EIATTR_MERCURY_ISA_VERSION
	.align		4
        /*0044*/ 	.byte	0x03, 0x5f
        /*0046*/ 	.short	0x0101


	//----- nvinfo : EIATTR_VRC_CTA_INIT_COUNT
	.align		4
        /*0048*/ 	.byte	0x02, 0x4a
	.zero		1
	.zero		1


	//----- nvinfo : EIATTR_EXIT_INSTR_OFFSETS
	.align		4
        /*004c*/ 	.byte	0x04, 0x1c
        /*004e*/ 	.short	(.L_59 - .L_58)


	//   ....[0]....
.L_58:
        /*0050*/ 	.word	0x00000330


	//   ....[1]....
        /*0054*/ 	.word	0x000004d0


	//   ....[2]....
        /*0058*/ 	.word	0x00000550


	//----- nvinfo : EIATTR_CRS_STACK_SIZE
	.align		4
.L_59:
        /*005c*/ 	.byte	0x04, 0x1e
        /*005e*/ 	.short	(.L_61 - .L_60)
.L_60:
        /*0060*/ 	.word	0x00000000


	//----- nvinfo : EIATTR_CBANK_PARAM_SIZE
	.align		4
.L_61:
        /*0064*/ 	.byte	0x03, 0x19
        /*0066*/ 	.short	0x0014


	//----- nvinfo : EIATTR_PARAM_CBANK
	.align		4
        /*0068*/ 	.byte	0x04, 0x0a
        /*006a*/ 	.short	(.L_63 - .L_62)
	.align		4
.L_62:
        /*006c*/ 	.word	index@(.nv.constant0._Z8Kernel07PfS_i)
        /*0070*/ 	.short	0x0380
        /*0072*/ 	.short	0x0014


	//----- nvinfo : EIATTR_SW_WAR
	.align		4
.L_63:
        /*0074*/ 	.byte	0x04, 0x36
        /*0076*/ 	.short	(.L_65 - .L_64)
.L_64:
        /*0078*/ 	.word	0x00000008
.L_65:


//--------------------- .nv.info._Z8gpu_HeatPfS_S_i --------------------------
	.section	.nv.info._Z8gpu_HeatPfS_S_i,"",@"SHT_CUDA_INFO"
	.sectionflags	@""
	.align	4


	//----- nvinfo : EIATTR_CUDA_API_VERSION
	.align		4
        /*0000*/ 	.byte	0x04, 0x37
        /*0002*/ 	.short	(.L_67 - .L_66)
.L_66:
        /*0004*/ 	.word	0x00000082


	//----- nvinfo : EIATTR_KPARAM_INFO
	.align		4
.L_67:
        /*0008*/ 	.byte	0x04, 0x17
        /*000a*/ 	.short	(.L_69 - .L_68)
.L_68:
        /*000c*/ 	.word	0x00000000
        /*0010*/ 	.short	0x0003
        /*0012*/ 	.short	0x0018
        /*0014*/ 	.byte	0x00, 0xf0, 0x11, 0x00


	//----- nvinfo : EIATTR_KPARAM_INFO
	.align		4
.L_69:
        /*0018*/ 	.byte	0x04, 0x17
        /*001a*/ 	.short	(.L_71 - .L_70)
.L_70:
        /*001c*/ 	.word	0x00000000
        /*0020*/ 	.short	0x0002
        /*0022*/ 	.short	0x0010
        /*0024*/ 	.byte	0x00, 0xf5, 0x21, 0x00


	//----- nvinfo : EIATTR_KPARAM_INFO
	.align		4
.L_71:
        /*0028*/ 	.byte	0x04, 0x17
        /*002a*/ 	.short	(.L_73 - .L_72)
.L_72:
        /*002c*/ 	.word	0x00000000
        /*0030*/ 	.short	0x0001
        /*0032*/ 	.short	0x0008
        /*0034*/ 	.byte	0x00, 0xf5, 0x21, 0x00


	//----- nvinfo : EIATTR_KPARAM_INFO
	.align		4
.L_73:
        /*0038*/ 	.byte	0x04, 0x17
        /*003a*/ 	.short	(.L_75 - .L_74)
.L_74:
        /*003c*/ 	.word	0x00000000
        /*0040*/ 	.short	0x0000
        /*0042*/ 	.short	0x0000
        /*0044*/ 	.byte	0x00, 0xf5, 0x21, 0x00


	//----- nvinfo : EIATTR_SPARSE_MMA_MASK
	.align		4
.L_75:
        /*0048*/ 	.byte	0x03, 0x50
        /*004a*/ 	.short	0x0000


	//----- nvinfo : EIATTR_MAXREG_COUNT
	.align		4
        /*004c*/ 	.byte	0x03, 0x1b
        /*004e*/ 	.short	0x00ff


	//----- nvinfo : EIATTR_MERCURY_ISA_VERSION
	.align		4
        /*0050*/ 	.byte	0x03, 0x5f
        /*0052*/ 	.short	0x0101


	//----- nvinfo : EIATTR_VRC_CTA_INIT_COUNT
	.align		4
        /*0054*/ 	.byte	0x02, 0x4a
	.zero		1
	.zero		1


	//----- nvinfo : EIATTR_EXIT_INSTR_OFFSETS
	.align		4
        /*0058*/ 	.byte	0x04, 0x1c
        /*005a*/ 	.short	(.L_77 - .L_76)


	//   ....[0]....
.L_76:
        /*005c*/ 	.word	0x000002c0


	//----- nvinfo : EIATTR_CBANK_PARAM_SIZE
	.align		4
.L_77:
        /*0060*/ 	.byte	0x03, 0x19
        /*0062*/ 	.short	0x001c


	//----- nvinfo : EIATTR_PARAM_CBANK
	.align		4
        /*0064*/ 	.byte	0x04, 0x0a
        /*0066*/ 	.short	(.L_79 - .L_78)
	.align		4
.L_78:
        /*0068*/ 	.word	index@(.nv.constant0._Z8gpu_HeatPfS_S_i)
        /*006c*/ 	.short	0x0380
        /*006e*/ 	.short	0x001c


	//----- nvinfo : EIATTR_SW_WAR
	.align		4
.L_79:
        /*0070*/ 	.byte	0x04, 0x36
        /*0072*/ 	.short	(.L_81 - .L_80)
.L_80:
        /*0074*/ 	.word	0x00000008
.L_81:


//--------------------- .nv.callgraph             --------------------------
	.section	.nv.callgraph,"",@"SHT_CUDA_CALLGRAPH"
	.align	4
	.sectionentsize	8
	.align		4
        /*0000*/ 	.word	0x00000000
	.align		4
        /*0004*/ 	.word	0xffffffff
	.align		4
        /*0008*/ 	.word	0x00000000
	.align		4
        /*000c*/ 	.word	0xfffffffe
	.align		4
        /*0010*/ 	.word	0x00000000
	.align		4
        /*0014*/ 	.word	0xfffffffd
	.align		4
        /*0018*/ 	.word	0x00000000
	.align		4
        /*001c*/ 	.word	0xfffffffc


//--------------------- .text._Z12gpu_ResidualPfS_i --------------------------
	.section	.text._Z12gpu_ResidualPfS_i,"ax",@progbits
	.align	128
        .global         _Z12gpu_ResidualPfS_i
        .type           _Z12gpu_ResidualPfS_i,@function
        .size           _Z12gpu_ResidualPfS_i,(.L_x_12 - _Z12gpu_ResidualPfS_i)
        .other          _Z12gpu_ResidualPfS_i,@"STO_CUDA_ENTRY STV_DEFAULT"
_Z12gpu_ResidualPfS_i:
.text._Z12gpu_ResidualPfS_i:
[----:B------:R-:W-:Y:S01]  /*0000*/  LDC R1, c[0x0][0x37c] ;  /* 0x0000df00ff017b82 */ /* 0x000fe20000000800 */
[----:B------:R-:W0:Y:S07]  /*0010*/  S2R R2, SR_TID.Y ;  /* 0x0000000000027919 */ /* 0x000e2e0000002200 */
[----:B------:R-:W1:Y:S01]  /*0020*/  LDC R10, c[0x0][0x390] ;  /* 0x0000e400ff0a7b82 */ /* 0x000e620000000800 */
[----:B------:R-:W2:Y:S01]  /*0030*/  LDCU UR4, c[0x0][0x360] ;  /* 0x00006c00ff0477ac */ /* 0x000ea20008000800 */
[----:B------:R-:W0:Y:S01]  /*0040*/  S2R R5, SR_CTAID.Y ;  /* 0x0000000000057919 */ /* 0x000e220000002600 */
[----:B------:R-:W0:Y:S01]  /*0050*/  LDCU UR5, c[0x0][0x364] ;  /* 0x00006c80ff0577ac */ /* 0x000e220008000800 */
[----:B------:R-:W2:Y:S01]  /*0060*/  S2R R0, SR_TID.X ;  /* 0x0000000000007919 */ /* 0x000ea20000002100 */
[----:B------:R-:W3:Y:S01]  /*0070*/  LDCU.64 UR6, c[0x0][0x380] ;  /* 0x00007000ff0677ac */ /* 0x000ee20008000a00 */
[----:B------:R-:W2:Y:S01]  /*0080*/  S2R R3, SR_CTAID.X ;  /* 0x0000000000037919 */ /* 0x000ea20000002500 */
[----:B0-----:R-:W-:-:S02]  /*0090*/  IMAD R2, R5, UR5, R2 ;  /* 0x0000000505027c24 */ /* 0x001fc4000f8e0202 */
[----:B--2---:R-:W-:Y:S01]  /*00a0*/  IMAD R0, R3, UR4, R0 ;  /* 0x0000000403007c24 */ /* 0x004fe2000f8e0200 */
[----:B------:R-:W0:Y:S01]  /*00b0*/  LDCU.64 UR4, c[0x0][0x358] ;  /* 0x00006b00ff0477ac */ /* 0x000e220008000a00 */
[----:B-1----:R-:W-:-:S05]  /*00c0*/  IMAD R3, R2, R10, R10 ;  /* 0x0000000a02037224 */ /* 0x002fca00078e020a */
[----:B------:R-:W-:Y:S02]  /*00d0*/  IADD3 R11, PT, PT, R0, R3, RZ ;  /* 0x00000003000b7210 */ /* 0x000fe40007ffe0ff */
[----:B------:R-:W-:Y:S02]  /*00e0*/  SHF.R.S32.HI R0, RZ, 0x1f, R10 ;  /* 0x0000001fff007819 */ /* 0x000fe4000001140a */
[----:B------:R-:W-:Y:S02]  /*00f0*/  SHF.R.S32.HI R3, RZ, 0x1f, R11 ;  /* 0x0000001fff037819 */ /* 0x000fe4000001140b */
[CC--:B------:R-:W-:Y:S02]  /*0100*/  IADD3 R6, P0, PT, R11.reuse, -R10.reuse, RZ ;  /* 0x8000000a0b067210 */ /* 0x0c0fe40007f1e0ff */
[----:B------:R-:W-:Y:S02]  /*0110*/  IADD3 R4, P1, PT, R11, R10, RZ ;  /* 0x0000000a0b047210 */ /* 0x000fe40007f3e0ff */
[----:B------:R-:W-:-:S02]  /*0120*/  IADD3.X R7, PT, PT, ~R0, R3, RZ, P0, !PT ;  /* 0x0000000300077210 */ /* 0x000fc400007fe5ff */
[----:B------:R-:W-:Y:S02]  /*0130*/  IADD3.X R5, PT, PT, R0, R3, RZ, P1, !PT ;  /* 0x0000000300057210 */ /* 0x000fe40000ffe4ff */
[----:B---3--:R-:W-:Y:S02]  /*0140*/  LEA R2, P0, R6, UR6, 0x2 ;  /* 0x0000000606027c11 */ /* 0x008fe4000f8010ff */
[----:B------:R-:W-:Y:S02]  /*0150*/  LEA R8, P1, R4, UR6, 0x2 ;  /* 0x0000000604087c11 */ /* 0x000fe4000f8210ff */
[----:B------:R-:W-:Y:S02]  /*0160*/  LEA.HI.X R3, R6, UR7, R7, 0x2, P0 ;  /* 0x0000000706037c11 */ /* 0x000fe400080f1407 */
[----:B------:R-:W-:Y:S01]  /*0170*/  LEA.HI.X R9, R4, UR7, R5, 0x2, P1 ;  /* 0x0000000704097c11 */ /* 0x000fe200088f1405 */
[----:B------:R-:W1:Y:S01]  /*0180*/  LDC.64 R6, c[0x0][0x388] ;  /* 0x0000e200ff067b82 */ /* 0x000e620000000a00 */
[----:B------:R-:W-:-:S02]  /*0190*/  IMAD.WIDE R4, R10, 0x4, R2 ;  /* 0x000000040a047825 */ /* 0x000fc400078e0202 */
[----:B0-----:R-:W2:Y:S04]  /*01a0*/  LDG.E R2, desc[UR4][R2.64+0x4] ;  /* 0x0000040402027981 */ /* 0x001ea8000c1e1900 */
[----:B------:R-:W2:Y:S04]  /*01b0*/  LDG.E R9, desc[UR4][R8.64+0x4] ;  /* 0x0000040408097981 */ /* 0x000ea8000c1e1900 */
[----:B------:R-:W3:Y:S04]  /*01c0*/  LDG.E R13, desc[UR4][R4.64] ;  /* 0x00000004040d7981 */ /* 0x000ee8000c1e1900 */
[----:B------:R-:W4:Y:S01]  /*01d0*/  LDG.E R15, desc[UR4][R4.64+0x8] ;  /* 0x00000804040f7981 */ /* 0x000f22000c1e1900 */
[----:B-1----:R-:W-:-:S04]  /*01e0*/  IMAD.WIDE R6, R11, 0x4, R6 ;  /* 0x000000040b067825 */ /* 0x002fc800078e0206 */
[----:B--2---:R-:W-:-:S04]  /*01f0*/  FADD R0, R2, R9 ;  /* 0x0000000902007221 */ /* 0x004fc80000000000 */
[----:B---3--:R-:W-:-:S04]  /*0200*/  FADD R0, R0, R13 ;  /* 0x0000000d00007221 */ /* 0x008fc80000000000 */
[----:B----4-:R-:W-:-:S04]  /*0210*/  FADD R0, R0, R15 ;  /* 0x0000000f00007221 */ /* 0x010fc80000000000 */
[----:B------:R-:W-:-:S05]  /*0220*/  FMUL R11, R0, 0.25 ;  /* 0x3e800000000b7820 */ /* 0x000fca0000400000 */
[----:B------:R-:W-:Y:S01]  /*0230*/  STG.E desc[UR4][R6.64+0x4], R11 ;  /* 0x0000040b06007986 */ /* 0x000fe2000c101904 */
[----:B------:R-:W-:Y:S05]  /*0240*/  EXIT ;  /* 0x000000000000794d */ /* 0x000fea0003800000 */
.L_x_0:
[----:B------:R-:W-:-:S00]  /*0250*/  BRA `(.L_x_0) ;  /* 0xfffffffc00fc7947 */ /* 0x000fc0000383ffff */
[----:B------:R-:W-:-:S00]  /*0260*/  NOP ;  /* 0x0000000000007918 */ /* 0x000fc00000000000 */
        /* <DEDUP_REMOVED lines=9> */
.L_x_12:


//--------------------- .text._Z8Kernel06PfS_     --------------------------
	.section	.text._Z8Kernel06PfS_,"ax",@progbits
	.align	128
        .global         _Z8Kernel06PfS_
        .type           _Z8Kernel06PfS_,@function
        .size           _Z8Kernel06PfS_,(.L_x_13 - _Z8Kernel06PfS_)
        .other          _Z8Kernel06PfS_,@"STO_CUDA_ENTRY STV_DEFAULT"
_Z8Kernel06PfS_:
.text._Z8Kernel06PfS_:
[----:B------:R-:W-:Y:S01]  /*0000*/  LDC R1, c[0x0][0x37c] ;  /* 0x0000df00ff017b82 */ /* 0x000fe20000000800 */
[----:B------:R-:W0:Y:S01]  /*0010*/  S2R R0, SR_CTAID.X ;  /* 0x0000000000007919 */ /* 0x000e220000002500 */
[----:B------:R-:W0:Y:S06]  /*0020*/  LDCU UR8, c[0x0][0x360] ;  /* 0x00006c00ff0877ac */ /* 0x000e2c0008000800 */
[----:B------:R-:W1:Y:S01]  /*0030*/  LDC.64 R6, c[0x0][0x380] ;  /* 0x0000e000ff067b82 */ /* 0x000e620000000a00 */
[----:B------:R-:W2:Y:S01]  /*0040*/  S2R R2, SR_TID.X ;  /* 0x0000000000027919 */ /* 0x000ea20000002100 */
[----:B------:R-:W3:Y:S01]  /*0050*/  LDCU.64 UR6, c[0x0][0x358] ;  /* 0x00006b00ff0677ac */ /* 0x000ee20008000a00 */
[----:B0-----:R-:W-:-:S05]  /*0060*/  IMAD R3, R0, UR8, RZ ;  /* 0x0000000800037c24 */ /* 0x001fca000f8e02ff */
[----:B--2---:R-:W-:-:S04]  /*0070*/  LEA R3, R3, R2, 0x1 ;  /* 0x0000000203037211 */ /* 0x004fc800078e08ff */
[C---:B------:R-:W-:Y:S01]  /*0080*/  IADD3 R9, PT, PT, R3.reuse, UR8, RZ ;  /* 0x0000000803097c10 */ /* 0x040fe2000fffe0ff */
[----:B-1----:R-:W-:-:S04]  /*0090*/  IMAD.WIDE.U32 R4, R3, 0x4, R6 ;  /* 0x0000000403047825 */ /* 0x002fc800078e0006 */
[----:B------:R-:W-:Y:S02]  /*00a0*/  IMAD.WIDE.U32 R6, R9, 0x4, R6 ;  /* 0x0000000409067825 */ /* 0x000fe400078e0006 */
[----:B---3--:R-:W2:Y:S04]  /*00b0*/  LDG.E R4, desc[UR6][R4.64] ;  /* 0x0000000604047981 */ /* 0x008ea8000c1e1900 */
[----:B------:R-:W2:Y:S01]  /*00c0*/  LDG.E R7, desc[UR6][R6.64] ;  /* 0x0000000606077981 */ /* 0x000ea2000c1e1900 */
[----:B------:R-:W0:Y:S01]  /*00d0*/  S2UR UR5, SR_CgaCtaId ;  /* 0x00000000000579c3 */ /* 0x000e220000008800 */
[----:B------:R-:W-:Y:S01]  /*00e0*/  UMOV UR4, 0x400 ;  /* 0x0000040000047882 */ /* 0x000fe20000000000 */
[----:B------:R-:W-:Y:S01]  /*00f0*/  UISETP.GE.U32.AND UP0, UPT, UR8, 0x42, UPT ;  /* 0x000000420800788c */ /* 0x000fe2000bf06070 */
[----:B------:R-:W-:Y:S01]  /*0100*/  ISETP.GT.U32.AND P0, PT, R2, 0x1f, PT ;  /* 0x0000001f0200780c */ /* 0x000fe20003f04070 */
[----:B0-----:R-:W-:-:S06]  /*0110*/  ULEA UR4, UR5, UR4, 0x18 ;  /* 0x0000000405047291 */ /* 0x001fcc000f8ec0ff */
[----:B------:R-:W-:Y:S01]  /*0120*/  LEA R3, R2, UR4, 0x2 ;  /* 0x0000000402037c11 */ /* 0x000fe2000f8e10ff */
[----:B--2---:R-:W-:-:S05]  /*0130*/  FADD R8, R4, R7 ;  /* 0x0000000704087221 */ /* 0x004fca0000000000 */
[----:B------:R0:W-:Y:S01]  /*0140*/  STS [R3], R8 ;  /* 0x0000000803007388 */ /* 0x0001e20000000800 */
[----:B------:R-:W-:Y:S06]  /*0150*/  BAR.SYNC.DEFER_BLOCKING 0x0 ;  /* 0x0000000000007b1d */ /* 0x000fec0000010000 */
[----:B------:R-:W-:Y:S05]  /*0160*/  BRA.U !UP0, `(.L_x_1) ;  /* 0x0000000108307547 */ /* 0x000fea000b800000 */
[----:B------:R-:W-:-:S07]  /*0170*/  MOV R4, UR8 ;  /* 0x0000000800047c02 */ /* 0x000fce0008000f00 */
.L_x_2:
[----:B------:R-:W-:-:S04]  /*0180*/  SHF.R.U32.HI R7, RZ, 0x1, R4 ;  /* 0x00000001ff077819 */ /* 0x000fc80000011604 */
[----:B------:R-:W-:-:S13]  /*0190*/  ISETP.GE.U32.AND P1, PT, R2, R7, PT ;  /* 0x000000070200720c */ /* 0x000fda0003f26070 */
[----:B------:R-:W-:Y:S01]  /*01a0*/  @!P1 LEA R5, R7, R3, 0x2 ;  /* 0x0000000307059211 */ /* 0x000fe200078e10ff */
[----:B------:R-:W-:Y:S05]  /*01b0*/  @!P1 LDS R6, [R3] ;  /* 0x0000000003069984 */ /* 0x000fea0000000800 */
[----:B------:R-:W1:Y:S02]  /*01c0*/  @!P1 LDS R5, [R5] ;  /* 0x0000000005059984 */ /* 0x000e640000000800 */
[----:B-1----:R-:W-:-:S05]  /*01d0*/  @!P1 FADD R6, R5, R6 ;  /* 0x0000000605069221 */ /* 0x002fca0000000000 */
[----:B------:R1:W-:Y:S01]  /*01e0*/  @!P1 STS [R3], R6 ;  /* 0x0000000603009388 */ /* 0x0003e20000000800 */
[----:B------:R-:W-:Y:S01]  /*01f0*/  BAR.SYNC.DEFER_BLOCKING 0x0 ;  /* 0x0000000000007b1d */ /* 0x000fe20000010000 */
[----:B------:R-:W-:Y:S02]  /*0200*/  ISETP.GT.U32.AND P1, PT, R4, 0x83, PT ;  /* 0x000000830400780c */ /* 0x000fe40003f24070 */
[----:B------:R-:W-:-:S11]  /*0210*/  MOV R4, R7 ;  /* 0x0000000700047202 */ /* 0x000fd60000000f00 */
[----:B-1----:R-:W-:Y:S05]  /*0220*/  @P1 BRA `(.L_x_2) ;  /* 0xfffffffc00d41947 */ /* 0x002fea000383ffff */
.L_x_1:
[----:B------:R-:W-:Y:S05]  /*0230*/  @P0 EXIT ;  /* 0x000000000000094d */ /* 0x000fea0003800000 */
[----:B------:R-:W-:Y:S01]  /*0240*/  LDS R4, [R3+0x80] ;  /* 0x0000800003047984 */ /* 0x000fe20000000800 */
[----:B------:R-:W-:-:S03]  /*0250*/  ISETP.NE.AND P0, PT, R2, RZ, PT ;  /* 0x000000ff0200720c */ /* 0x000fc60003f05270 */
[----:B------:R-:W1:Y:S02]  /*0260*/  LDS R5, [R3] ;  /* 0x0000000003057984 */ /* 0x000e640000000800 */
[----:B-1----:R-:W-:-:S05]  /*0270*/  FADD R4, R4, R5 ;  /* 0x0000000504047221 */ /* 0x002fca0000000000 */
[----:B------:R-:W-:Y:S04]  /*0280*/  STS [R3], R4 ;  /* 0x0000000403007388 */ /* 0x000fe80000000800 */
[----:B------:R-:W-:Y:S04]  /*0290*/  LDS R5, [R3+0x40] ;  /* 0x0000400003057984 */ /* 0x000fe80000000800 */
[----:B------:R-:W1:Y:S02]  /*02a0*/  LDS R6, [R3] ;  /* 0x0000000003067984 */ /* 0x000e640000000800 */
[----:B-1----:R-:W-:-:S05]  /*02b0*/  FADD R6, R5, R6 ;  /* 0x0000000605067221 */ /* 0x002fca0000000000 */
[----:B------:R-:W-:Y:S04]  /*02c0*/  STS [R3], R6 ;  /* 0x0000000603007388 */ /* 0x000fe80000000800 */
[----:B------:R-:W-:Y:S04]  /*02d0*/  LDS R5, [R3+0x20] ;  /* 0x0000200003057984 */ /* 0x000fe80000000800 */
[----:B0-----:R-:W0:Y:S02]  /*02e0*/  LDS R8, [R3] ;  /* 0x0000000003087984 */ /* 0x001e240000000800 */
[----:B0-----:R-:W-:-:S05]  /*02f0*/  FADD R8, R5, R8 ;  /* 0x0000000805087221 */ /* 0x001fca0000000000 */
[----:B------:R-:W-:Y:S04]  /*0300*/  STS [R3], R8 ;  /* 0x0000000803007388 */ /* 0x000fe80000000800 */
[----:B------:R-:W-:Y:S04]  /*0310*/  LDS R5, [R3+0x10] ;  /* 0x0000100003057984 */ /* 0x000fe80000000800 */
[----:B------:R-:W0:Y:S02]  /*0320*/  LDS R10, [R3] ;  /* 0x00000000030a7984 */ /* 0x000e240000000800 */
        /* <DEDUP_REMOVED lines=9> */
[----:B------:R0:W-:Y:S01]  /*03c0*/  STS [R3], R6 ;  /* 0x0000000603007388 */ /* 0x0001e20000000800 */
[----:B------:R-:W-:Y:S05]  /*03d0*/  @P0 EXIT ;  /* 0x000000000000094d */ /* 0x000fea0003800000 */
[----:B------:R-:W1:Y:S01]  /*03e0*/  S2UR UR5, SR_CgaCtaId ;  /* 0x00000000000579c3 */ /* 0x000e620000008800 */
[----:B------:R-:W-:-:S07]  /*03f0*/  UMOV UR4, 0x400 ;  /* 0x0000040000047882 */ /* 0x000fce0000000000 */
[----:B0-----:R-:W0:Y:S01]  /*0400*/  LDC.64 R2, c[0x0][0x388] ;  /* 0x0000e200ff027b82 */ /* 0x001e220000000a00 */
[----:B-1----:R-:W-:Y:S01]  /*0410*/  ULEA UR4, UR5, UR4, 0x18 ;  /* 0x0000000405047291 */ /* 0x002fe2000f8ec0ff */
[----:B0-----:R-:W-:-:S08]  /*0420*/  IMAD.WIDE.U32 R2, R0, 0x4, R2 ;  /* 0x0000000400027825 */ /* 0x001fd000078e0002 */
[----:B------:R-:W0:Y:S04]  /*0430*/  LDS R5, [UR4] ;  /* 0x00000004ff057984 */ /* 0x000e280008000800 */
[----:B0-----:R-:W-:Y:S01]  /*0440*/  STG.E desc[UR6][R2.64], R5 ;  /* 0x0000000502007986 */ /* 0x001fe2000c101906 */
[----:B------:R-:W-:Y:S05]  /*0450*/  EXIT ;  /* 0x000000000000794d */ /* 0x000fea0003800000 */
.L_x_3:
        /* <DEDUP_REMOVED lines=10> */
.L_x_13:


//--------------------- .text._Z8Kernel07PfS_i    --------------------------
	.section	.text._Z8Kernel07PfS_i,"ax",@progbits
	.align	128
        .global         _Z8Kernel07PfS_i
        .type           _Z8Kernel07PfS_i,@function
        .size           _Z8Kernel07PfS_i,(.L_x_14 - _Z8Kernel07PfS_i)
        .other          _Z8Kernel07PfS_i,@"STO_CUDA_ENTRY STV_DEFAULT"
_Z8Kernel07PfS_i:
.text._Z8Kernel07PfS_i:
[----:B------:R-:W-:Y:S01]  /*0000*/  LDC R1, c[0x0][0x37c] ;  /* 0x0000df00ff017b82 */ /* 0x000fe20000000800 */
[----:B------:R-:W0:Y:S07]  /*0010*/  S2R R5, SR_TID.X ;  /* 0x0000000000057919 */ /* 0x000e2e0000002100 */
[----:B------:R-:W1:Y:S01]  /*0020*/  S2UR UR5, SR_CgaCtaId ;  /* 0x00000000000579c3 */ /* 0x000e620000008800 */
[----:B------:R-:W2:Y:S01]  /*0030*/  LDCU UR8, c[0x0][0x360] ;  /* 0x00006c00ff0877ac */ /* 0x000ea20008000800 */
[----:B------:R-:W-:Y:S01]  /*0040*/  BSSY.RECONVERGENT B0, `(.L_x_4) ;  /* 0x000001f000007945 */ /* 0x000fe20003800200 */
[----:B------:R-:W3:Y:S01]  /*0050*/  S2R R0, SR_CTAID.X ;  /* 0x0000000000007919 */ /* 0x000ee20000002500 */
[----:B------:R-:W-:Y:S01]  /*0060*/  UMOV UR4, 0x400 ;  /* 0x0000040000047882 */ /* 0x000fe20000000000 */
[----:B------:R-:W4:Y:S01]  /*0070*/  LDCU.64 UR6, c[0x0][0x358] ;  /* 0x00006b00ff0677ac */ /* 0x000f220008000a00 */
[----:B--2---:R-:W-:Y:S01]  /*0080*/  MOV R10, UR8 ;  /* 0x00000008000a7c02 */ /* 0x004fe20008000f00 */
[----:B-1----:R-:W-:Y:S01]  /*0090*/  ULEA UR4, UR5, UR4, 0x18 ;  /* 0x0000000405047291 */ /* 0x002fe2000f8ec0ff */
[----:B------:R-:W1:Y:S05]  /*00a0*/  LDCU UR5, c[0x0][0x390] ;  /* 0x00007200ff0577ac */ /* 0x000e6a0008000800 */
[----:B0-----:R-:W-:Y:S01]  /*00b0*/  LEA R4, R5, UR4, 0x2 ;  /* 0x0000000405047c11 */ /* 0x001fe2000f8e10ff */
[----:B------:R-:W-:-:S04]  /*00c0*/  USHF.L.U32 UR4, UR8, 0x1, URZ ;  /* 0x0000000108047899 */ /* 0x000fc800080006ff */
[----:B------:R0:W-:Y:S02]  /*00d0*/  STS [R4], RZ ;  /* 0x000000ff04007388 */ /* 0x0001e40000000800 */
[----:B---3--:R-:W-:-:S05]  /*00e0*/  IMAD R6, R0, UR4, R5 ;  /* 0x0000000400067c24 */ /* 0x008fca000f8e0205 */
[----:B-1----:R-:W-:-:S13]  /*00f0*/  ISETP.GE.U32.AND P0, PT, R6, UR5, PT ;  /* 0x0000000506007c0c */ /* 0x002fda000bf06070 */
[----:B0---4-:R-:W-:Y:S05]  /*0100*/  @P0 BRA `(.L_x_5) ;  /* 0x0000000000480947 */ /* 0x011fea0003800000 */
[----:B------:R-:W0:Y:S01]  /*0110*/  LDC R12, c[0x0][0x370] ;  /* 0x0000dc00ff0c7b82 */ /* 0x000e220000000800 */
[----:B------:R-:W-:Y:S01]  /*0120*/  HFMA2 R13, -RZ, RZ, 0, 0 ;  /* 0x00000000ff0d7431 */ /* 0x000fe200000001ff */
[----:B------:R-:W-:Y:S01]  /*0130*/  BSSY.RECONVERGENT B1, `(.L_x_6) ;  /* 0x000000e000017945 */ /* 0x000fe20003800200 */
[----:B------:R-:W-:-:S05]  /*0140*/  MOV R11, R6 ;  /* 0x00000006000b7202 */ /* 0x000fca0000000f00 */
[----:B------:R-:W1:Y:S01]  /*0150*/  LDC.64 R2, c[0x0][0x380] ;  /* 0x0000e000ff027b82 */ /* 0x000e620000000a00 */
[----:B0-----:R-:W-:-:S07]  /*0160*/  IMAD R12, R12, UR4, RZ ;  /* 0x000000040c0c7c24 */ /* 0x001fce000f8e02ff */
.L_x_7:
[----:B------:R-:W-:Y:S01]  /*0170*/  IADD3 R9, PT, PT, R10, R11, RZ ;  /* 0x0000000b0a097210 */ /* 0x000fe20007ffe0ff */
[----:B-1----:R-:W-:-:S04]  /*0180*/  IMAD.WIDE.U32 R6, R11, 0x4, R2 ;  /* 0x000000040b067825 */ /* 0x002fc800078e0002 */
[----:B------:R-:W-:Y:S02]  /*0190*/  IMAD.WIDE.U32 R8, R9, 0x4, R2 ;  /* 0x0000000409087825 */ /* 0x000fe400078e0002 */
[----:B------:R-:W2:Y:S04]  /*01a0*/  LDG.E R6, desc[UR6][R6.64] ;  /* 0x0000000606067981 */ /* 0x000ea8000c1e1900 */
[----:B------:R-:W2:Y:S01]  /*01b0*/  LDG.E R9, desc[UR6][R8.64] ;  /* 0x0000000608097981 */ /* 0x000ea2000c1e1900 */
[----:B------:R-:W-:-:S04]  /*01c0*/  IADD3 R11, PT, PT, R12, R11, RZ ;  /* 0x0000000b0c0b7210 */ /* 0x000fc80007ffe0ff */
[----:B------:R-:W-:Y:S01]  /*01d0*/  ISETP.GE.U32.AND P0, PT, R11, UR5, PT ;  /* 0x000000050b007c0c */ /* 0x000fe2000bf06070 */
[----:B--2---:R-:W-:-:S04]  /*01e0*/  FADD R14, R6, R9 ;  /* 0x00000009060e7221 */ /* 0x004fc80000000000 */
[----:B------:R-:W-:-:S08]  /*01f0*/  FADD R13, R14, R13 ;  /* 0x0000000d0e0d7221 */ /* 0x000fd00000000000 */
[----:B------:R-:W-:Y:S05]  /*0200*/  @!P0 BRA `(.L_x_7) ;  /* 0xfffffffc00d88947 */ /* 0x000fea000383ffff */
[----:B------:R-:W-:Y:S05]  /*0210*/  BSYNC.RECONVERGENT B1 ;  /* 0x0000000000017941 */ /* 0x000fea0003800200 */
.L_x_6:
[----:B------:R0:W-:Y:S02]  /*0220*/  STS [R4], R13 ;  /* 0x0000000d04007388 */ /* 0x0001e40000000800 */
.L_x_5:
[----:B------:R-:W-:Y:S05]  /*0230*/  BSYNC.RECONVERGENT B0 ;  /* 0x0000000000007941 */ /* 0x000fea0003800200 */
.L_x_4:
[----:B------:R-:W-:Y:S01]  /*0240*/  BAR.SYNC.DEFER_BLOCKING 0x0 ;  /* 0x0000000000007b1d */ /* 0x000fe20000010000 */
[----:B------:R-:W-:Y:S02]  /*0250*/  ISETP.GE.U32.AND P1, PT, R10, 0x42, PT ;  /* 0x000000420a00780c */ /* 0x000fe40003f26070 */
[----:B------:R-:W-:-:S11]  /*0260*/  ISETP.GT.U32.AND P0, PT, R5, 0x1f, PT ;  /* 0x0000001f0500780c */ /* 0x000fd60003f04070 */
[----:B------:R-:W-:Y:S05]  /*0270*/  @!P1 BRA `(.L_x_8) ;  /* 0x00000000002c9947 */ /* 0x000fea0003800000 */
.L_x_9:
        /* <DEDUP_REMOVED lines=11> */
.L_x_8:
        /* <DEDUP_REMOVED lines=25> */
[----:B------:R1:W-:Y:S01]  /*04c0*/  STS [R4], R7 ;  /* 0x0000000704007388 */ /* 0x0003e20000000800 */
[----:B------:R-:W-:Y:S05]  /*04d0*/  @P0 EXIT ;  /* 0x000000000000094d */ /* 0x000fea0003800000 */
[----:B------:R-:W2:Y:S01]  /*04e0*/  S2UR UR5, SR_CgaCtaId ;  /* 0x00000000000579c3 */ /* 0x000ea20000008800 */
[----:B------:R-:W-:-:S07]  /*04f0*/  UMOV UR4, 0x400 ;  /* 0x0000040000047882 */ /* 0x000fce0000000000 */
[----:B------:R-:W3:Y:S01]  /*0500*/  LDC.64 R2, c[0x0][0x388] ;  /* 0x0000e200ff027b82 */ /* 0x000ee20000000a00 */
[----:B--2---:R-:W-:Y:S01]  /*0510*/  ULEA UR4, UR5, UR4, 0x18 ;  /* 0x0000000405047291 */ /* 0x004fe2000f8ec0ff */
[----:B---3--:R-:W-:-:S08]  /*0520*/  IMAD.WIDE.U32 R2, R0, 0x4, R2 ;  /* 0x0000000400027825 */ /* 0x008fd000078e0002 */
[----:B------:R-:W2:Y:S04]  /*0530*/  LDS R5, [UR4] ;  /* 0x00000004ff057984 */ /* 0x000ea80008000800 */
[----:B--2---:R-:W-:Y:S01]  /*0540*/  STG.E desc[UR6][R2.64], R5 ;  /* 0x0000000502007986 */ /* 0x004fe2000c101906 */
[----:B------:R-:W-:Y:S05]  /*0550*/  EXIT ;  /* 0x000000000000794d */ /* 0x000fea0003800000 */
.L_x_10:
        /* <DEDUP_REMOVED lines=10> */
.L_x_14:


//--------------------- .text._Z8gpu_HeatPfS_S_i  --------------------------
	.section	.text._Z8gpu_HeatPfS_S_i,"ax",@progbits
	.align	128
        .global         _Z8gpu_HeatPfS_S_i
        .type           _Z8gpu_HeatPfS_S_i,@function
        .size           _Z8gpu_HeatPfS_S_i,(.L_x_15 - _Z8gpu_HeatPfS_S_i)
        .other          _Z8gpu_HeatPfS_S_i,@"STO_CUDA_ENTRY STV_DEFAULT"
_Z8gpu_HeatPfS_S_i:
.text._Z8gpu_HeatPfS_S_i:
        /* <DEDUP_REMOVED lines=9> */
[----:B0-----:R-:W-:Y:S01]  /*0090*/  IMAD R5, R2, UR5, R5 ;  /* 0x0000000502057c24 */ /* 0x001fe2000f8e0205 */
[----:B-1----:R-:W-:Y:S01]  /*00a0*/  SHF.R.S32.HI R2, RZ, 0x1f, R0 ;  /* 0x0000001fff027819 */ /* 0x002fe20000011400 */
[----:B--2---:R-:W-:Y:S01]  /*00b0*/  IMAD R4, R3, UR4, R4 ;  /* 0x0000000403047c24 */ /* 0x004fe2000f8e0204 */
[----:B------:R-:W0:Y:S01]  /*00c0*/  LDCU.64 UR4, c[0x0][0x358] ;  /* 0x00006b00ff0477ac */ /* 0x000e220008000a00 */
[----:B------:R-:W-:-:S05]  /*00d0*/  IMAD R3, R5, R0, R0 ;  /* 0x0000000005037224 */ /* 0x000fca00078e0200 */
[----:B------:R-:W-:-:S04]  /*00e0*/  IADD3 R13, PT, PT, R4, R3, RZ ;  /* 0x00000003040d7210 */ /* 0x000fc80007ffe0ff */
[----:B------:R-:W-:Y:S02]  /*00f0*/  SHF.R.S32.HI R3, RZ, 0x1f, R13 ;  /* 0x0000001fff037819 */ /* 0x000fe4000001140d */
[CC--:B------:R-:W-:Y:S02]  /*0100*/  IADD3 R7, P0, PT, R13.reuse, -R0.reuse, RZ ;  /* 0x800000000d077210 */ /* 0x0c0fe40007f1e0ff */
[----:B------:R-:W-:Y:S02]  /*0110*/  IADD3 R8, P1, PT, R13, R0, RZ ;  /* 0x000000000d087210 */ /* 0x000fe40007f3e0ff */
[CC--:B------:R-:W-:Y:S02]  /*0120*/  IADD3.X R12, PT, PT, ~R2.reuse, R3.reuse, RZ, P0, !PT ;  /* 0x00000003020c7210 */ /* 0x0c0fe400007fe5ff */
[----:B------:R-:W-:Y:S02]  /*0130*/  IADD3.X R3, PT, PT, R2, R3, RZ, P1, !PT ;  /* 0x0000000302037210 */ /* 0x000fe40000ffe4ff */
[----:B---3--:R-:W-:-:S02]  /*0140*/  LEA R6, P0, R7, UR6, 0x2 ;  /* 0x0000000607067c11 */ /* 0x008fc4000f8010ff */
[C---:B------:R-:W-:Y:S02]  /*0150*/  LEA R10, P1, R8.reuse, UR6, 0x2 ;  /* 0x00000006080a7c11 */ /* 0x040fe4000f8210ff */
[----:B------:R-:W-:Y:S02]  /*0160*/  LEA.HI.X R7, R7, UR7, R12, 0x2, P0 ;  /* 0x0000000707077c11 */ /* 0x000fe400080f140c */
[----:B------:R-:W-:Y:S02]  /*0170*/  LEA.HI.X R11, R8, UR7, R3, 0x2, P1 ;  /* 0x00000007080b7c11 */ /* 0x000fe400088f1403 */
[----:B------:R-:W1:Y:S01]  /*0180*/  LDC.64 R8, c[0x0][0x388] ;  /* 0x0000e200ff087b82 */ /* 0x000e620000000a00 */
[----:B------:R-:W-:Y:S02]  /*0190*/  IMAD.WIDE R2, R0, 0x4, R6 ;  /* 0x0000000400027825 */ /* 0x000fe400078e0206 */
[----:B0-----:R-:W2:Y:S04]  /*01a0*/  LDG.E R6, desc[UR4][R6.64+0x4] ;  /* 0x0000040406067981 */ /* 0x001ea8000c1e1900 */
[----:B------:R-:W2:Y:S04]  /*01b0*/  LDG.E R11, desc[UR4][R10.64+0x4] ;  /* 0x000004040a0b7981 */ /* 0x000ea8000c1e1900 */
[----:B------:R-:W3:Y:S04]  /*01c0*/  LDG.E R15, desc[UR4][R2.64] ;  /* 0x00000004020f7981 */ /* 0x000ee8000c1e1900 */
[----:B------:R-:W4:Y:S01]  /*01d0*/  LDG.E R17, desc[UR4][R2.64+0x8] ;  /* 0x0000080402117981 */ /* 0x000f22000c1e1900 */
[----:B-1----:R-:W-:-:S04]  /*01e0*/  IMAD.WIDE R8, R13, 0x4, R8 ;  /* 0x000000040d087825 */ /* 0x002fc800078e0208 */
[----:B--2---:R-:W-:Y:S02]  /*01f0*/  FADD R12, R6, R11 ;  /* 0x0000000b060c7221 */ /* 0x004fe40000000000 */
[----:B------:R-:W0:Y:S02]  /*0200*/  LDC.64 R6, c[0x0][0x390] ;  /* 0x0000e400ff067b82 */ /* 0x000e240000000a00 */
[----:B---3--:R-:W-:-:S04]  /*0210*/  FADD R12, R12, R15 ;  /* 0x0000000f0c0c7221 */ /* 0x008fc80000000000 */
[----:B----4-:R-:W-:-:S04]  /*0220*/  FADD R12, R12, R17 ;  /* 0x000000110c0c7221 */ /* 0x010fc80000000000 */
[----:B------:R-:W-:-:S05]  /*0230*/  FMUL R13, R12, 0.25 ;  /* 0x3e8000000c0d7820 */ /* 0x000fca0000400000 */
[----:B------:R-:W-:Y:S04]  /*0240*/  STG.E desc[UR4][R8.64+0x4], R13 ;  /* 0x0000040d08007986 */ /* 0x000fe8000c101904 */
[----:B------:R-:W2:Y:S01]  /*0250*/  LDG.E R10, desc[UR4][R2.64+0x4] ;  /* 0x00000404020a7981 */ /* 0x000ea2000c1e1900 */
[----:B------:R-:W-:-:S05]  /*0260*/  IADD3 R0, PT, PT, R0, -0x2, RZ ;  /* 0xfffffffe00007810 */ /* 0x000fca0007ffe0ff */
[----:B------:R-:W-:-:S04]  /*0270*/  IMAD R5, R0, R5, R4 ;  /* 0x0000000500057224 */ /* 0x000fc800078e0204 */
[----:B0-----:R-:W-:-:S04]  /*0280*/  IMAD.WIDE R4, R5, 0x4, R6 ;  /* 0x0000000405047825 */ /* 0x001fc800078e0206 */
[----:B--2---:R-:W-:-:S04]  /*0290*/  FADD R10, -R13, R10 ;  /* 0x0000000a0d0a7221 */ /* 0x004fc80000000100 */
[----:B------:R-:W-:-:S05]  /*02a0*/  FMUL R7, R10, R10 ;  /* 0x0000000a0a077220 */ /* 0x000fca0000400000 */
[----:B------:R-:W-:Y:S01]  /*02b0*/  STG.E desc[UR4][R4.64], R7 ;  /* 0x0000000704007986 */ /* 0x000fe2000c101904 */
[----:B------:R-:W-:Y:S05]  /*02c0*/  EXIT ;  /* 0x000000000000794d */ /* 0x000fea0003800000 */
.L_x_11:
        /* <DEDUP_REMOVED lines=11> */
.L_x_15:


//--------------------- .nv.shared.reserved.0     --------------------------
	.section	.nv.shared.reserved.0,"aw",@nobits
	.weak		__nv_reservedSMEM_offset_0_alias
	.size		__nv_reservedSMEM_offset_0_alias, 0, 64
	.other		__nv_reservedSMEM_offset_0_alias,@"STO_CUDA_RESERVED_SHARED STV_DEFAULT"
__nv_reservedSMEM_offset_0_alias:
	.zero		0
	.zero		64


//--------------------- .nv.shared._Z8Kernel06PfS_ --------------------------
	.section	.nv.shared._Z8Kernel06PfS_,"aw",@nobits
	.sectionflags	@""
	.align	4
.nv.shared._Z8Kernel06PfS_:
	.zero		3072


//--------------------- .nv.shared._Z8Kernel07PfS_i --------------------------
	.section	.nv.shared._Z8Kernel07PfS_i,"aw",@nobits
	.sectionflags	@""
	.align	4
.nv.shared._Z8Kernel07PfS_i:
	.zero		3072


//--------------------- .nv.constant0._Z12gpu_ResidualPfS_i --------------------------
	.section	.nv.constant0._Z12gpu_ResidualPfS_i,"a",@progbits
	.sectionflags	@""
	.align	4
.nv.constant0._Z12gpu_ResidualPfS_i:
	.zero		916


//--------------------- .nv.constant0._Z8Kernel06PfS_ --------------------------
	.section	.nv.constant0._Z8Kernel06PfS_,"a",@progbits
	.sectionflags	@""
	.align	4
.nv.constant0._Z8Kernel06PfS_:
	.zero		912


//--------------------- .nv.constant0._Z8Kernel07PfS_i --------------------------
	.section	.nv.constant0._Z8Kernel07PfS_i,"a",@progbits
	.sectionflags	@""
	.align	4
.nv.constant0._Z8Kernel07PfS_i:
	.zero		916


//--------------------- .nv.constant0._Z8gpu_HeatPfS_S_i --------------------------
	.section	.nv.constant0._Z8gpu_HeatPfS_S_i,"a",@progbits
	.sectionflags	@""
	.align	4
.nv.constant0._Z8gpu_HeatPfS_S_i:
	.zero		924


//--------------------- SYMBOLS --------------------------

	.type		.nv.reservedSmem.offset0,@object
	.size		.nv.reservedSmem.offset0,0x4
	.type		.nv.reservedSmem.cap,@object
	.size		.nv.reservedSmem.cap,0x4
